//
// Generated by NVIDIA NVVM Compiler
//
// Compiler Build ID: CL-36424714
// Cuda compilation tools, release 13.0, V13.0.88
// Based on NVVM 20.0.0
//

.version 9.0
.target sm_100
.address_size 64

	// .globl	_Z15transposeMatrixPfS_ii
// _ZZ33transposeMatrixOccupancyOptimizedPfS_iiE4tile has been demoted

.visible .entry _Z15transposeMatrixPfS_ii(
	.param .u64 .ptr .align 1 _Z15transposeMatrixPfS_ii_param_0,
	.param .u64 .ptr .align 1 _Z15transposeMatrixPfS_ii_param_1,
	.param .u32 _Z15transposeMatrixPfS_ii_param_2,
	.param .u32 _Z15transposeMatrixPfS_ii_param_3
)
{
	.reg .pred 	%p<4>;
	.reg .b32 	%r<15>;
	.reg .b32 	%f<2>;
	.reg .b64 	%rd<9>;

	ld.param.u64 	%rd1, [_Z15transposeMatrixPfS_ii_param_0];
	ld.param.u64 	%rd2, [_Z15transposeMatrixPfS_ii_param_1];
	ld.param.u32 	%r3, [_Z15transposeMatrixPfS_ii_param_2];
	ld.param.u32 	%r5, [_Z15transposeMatrixPfS_ii_param_3];
	mov.u32 	%r6, %ctaid.x;
	mov.u32 	%r7, %ntid.x;
	mov.u32 	%r8, %tid.x;
	mad.lo.s32 	%r1, %r6, %r7, %r8;
	mov.u32 	%r9, %ctaid.y;
	mov.u32 	%r10, %ntid.y;
	mov.u32 	%r11, %tid.y;
	mad.lo.s32 	%r12, %r9, %r10, %r11;
	setp.ge.s32 	%p1, %r1, %r3;
	setp.ge.s32 	%p2, %r12, %r5;
	or.pred  	%p3, %p1, %p2;
	@%p3 bra 	$L__BB0_2;
	cvta.to.global.u64 	%rd3, %rd1;
	cvta.to.global.u64 	%rd4, %rd2;
	mad.lo.s32 	%r13, %r3, %r12, %r1;
	mad.lo.s32 	%r14, %r5, %r1, %r12;
	mul.wide.s32 	%rd5, %r13, 4;
	add.s64 	%rd6, %rd3, %rd5;
	ld.global.f32 	%f1, [%rd6];
	mul.wide.s32 	%rd7, %r14, 4;
	add.s64 	%rd8, %rd4, %rd7;
	st.global.f32 	[%rd8], %f1;
$L__BB0_2:
	ret;

}
	// .globl	_Z33transposeMatrixOccupancyOptimizedPfS_ii
.visible .entry _Z33transposeMatrixOccupancyOptimizedPfS_ii(
	.param .u64 .ptr .align 1 _Z33transposeMatrixOccupancyOptimizedPfS_ii_param_0,
	.param .u64 .ptr .align 1 _Z33transposeMatrixOccupancyOptimizedPfS_ii_param_1,
	.param .u32 _Z33transposeMatrixOccupancyOptimizedPfS_ii_param_2,
	.param .u32 _Z33transposeMatrixOccupancyOptimizedPfS_ii_param_3
)
{
	.reg .pred 	%p<6>;
	.reg .b32 	%r<24>;
	.reg .b32 	%f<6>;
	.reg .b64 	%rd<9>;
	// demoted variable
	.shared .align 4 .b8 _ZZ33transposeMatrixOccupancyOptimizedPfS_iiE4tile[4224];
	ld.param.u64 	%rd1, [_Z33transposeMatrixOccupancyOptimizedPfS_ii_param_0];
	ld.param.u64 	%rd2, [_Z33transposeMatrixOccupancyOptimizedPfS_ii_param_1];
	ld.param.u32 	%r8, [_Z33transposeMatrixOccupancyOptimizedPfS_ii_param_2];
	ld.param.u32 	%r9, [_Z33transposeMatrixOccupancyOptimizedPfS_ii_param_3];
	mov.u32 	%r10, %ctaid.x;
	mov.u32 	%r11, %ntid.x;
	mov.u32 	%r1, %tid.x;
	mad.lo.s32 	%r2, %r10, %r11, %r1;
	mov.u32 	%r12, %ctaid.y;
	mov.u32 	%r13, %ntid.y;
	mov.u32 	%r3, %tid.y;
	mad.lo.s32 	%r14, %r12, %r13, %r3;
	setp.lt.s32 	%p2, %r2, %r8;
	setp.lt.s32 	%p3, %r14, %r9;
	and.pred  	%p1, %p2, %p3;
	mul.lo.s32 	%r5, %r8, %r14;
	mov.f32 	%f5, 0f00000000;
	not.pred 	%p4, %p1;
	@%p4 bra 	$L__BB1_2;
	cvta.to.global.u64 	%rd3, %rd1;
	add.s32 	%r15, %r5, %r2;
	mul.wide.s32 	%rd4, %r15, 4;
	add.s64 	%rd5, %rd3, %rd4;
	ld.global.f32 	%f5, [%rd5];
$L__BB1_2:
	mov.u32 	%r16, _ZZ33transposeMatrixOccupancyOptimizedPfS_iiE4tile;
	mad.lo.s32 	%r17, %r3, 132, %r16;
	shl.b32 	%r18, %r1, 2;
	add.s32 	%r19, %r17, %r18;
	st.shared.f32 	[%r19], %f5;
	bar.sync 	0;
	mad.lo.s32 	%r6, %r9, %r2, %r14;
	@%p4 bra 	$L__BB1_4;
	mad.lo.s32 	%r21, %r1, 132, %r16;
	shl.b32 	%r22, %r3, 2;
	add.s32 	%r23, %r21, %r22;
	ld.shared.f32 	%f4, [%r23];
	cvta.to.global.u64 	%rd6, %rd2;
	mul.wide.s32 	%rd7, %r6, 4;
	add.s64 	%rd8, %rd6, %rd7;
	st.global.f32 	[%rd8], %f4;
$L__BB1_4:
	ret;

}


// ===== COMPILED SASS (sm_100) =====

	.target	sm_100

	.elftype	@"ET_EXEC"


//--------------------- .note.nv.tkinfo           --------------------------
	.section	.note.nv.tkinfo,"",@"SHT_NOTE"
	.sectionflags	@"SHF_NOTE_NV_TKINFO"
	.tkinfo
        /*0018*/ 	.word	0x00000002
        /*0030*/ 	.string	""
        /*0030*/ 	.string	"ptxas"
        /*0030*/ 	.string	"Cuda compilation tools, release 13.0, V13.0.88"
        /*0030*/ 	.string	"Build cuda_13.0.r13.0/compiler.36424714_0"
        /*0030*/ 	.string	"-arch sm_100 -m 64 "



//--------------------- .note.nv.cuinfo           --------------------------
	.section	.note.nv.cuinfo,"",@"SHT_NOTE"
	.sectionflags	@"SHF_NOTE_NV_CUINFO"
        /*0018*/ 	.short	0x0002
        /*001a*/ 	.short	0x0064
        /*001c*/ 	.short	0x0082
	.zero		2


//--------------------- .nv.info                  --------------------------
	.section	.nv.info,"",@"SHT_CUDA_INFO"
	.align	4


	//----- nvinfo : EIATTR_REGCOUNT
	.align		4
        /*0000*/ 	.byte	0x04, 0x2f
        /*0002*/ 	.short	(.L_1 - .L_0)
	.align		4
.L_0:
        /*0004*/ 	.word	index@(_Z15transposeMatrixPfS_ii)
        /*0008*/ 	.word	0x0000000a


	//----- nvinfo : EIATTR_FRAME_SIZE
	.align		4
.L_1:
        /*000c*/ 	.byte	0x04, 0x11
        /*000e*/ 	.short	(.L_3 - .L_2)
	.align		4
.L_2:
        /*0010*/ 	.word	index@(_Z15transposeMatrixPfS_ii)
        /*0014*/ 	.word	0x00000000


	//----- nvinfo : EIATTR_REGCOUNT
	.align		4
.L_3:
        /*0018*/ 	.byte	0x04, 0x2f
        /*001a*/ 	.short	(.L_5 - .L_4)
	.align		4
.L_4:
        /*001c*/ 	.word	index@(_Z33transposeMatrixOccupancyOptimizedPfS_ii)
        /*0020*/ 	.word	0x0000000e


	//----- nvinfo : EIATTR_FRAME_SIZE
	.align		4
.L_5:
        /*0024*/ 	.byte	0x04, 0x11
        /*0026*/ 	.short	(.L_7 - .L_6)
	.align		4
.L_6:
        /*0028*/ 	.word	index@(_Z33transposeMatrixOccupancyOptimizedPfS_ii)
        /*002c*/ 	.word	0x00000000


	//----- nvinfo : EIATTR_MIN_STACK_SIZE
	.align		4
.L_7:
        /*0030*/ 	.byte	0x04, 0x12
        /*0032*/ 	.short	(.L_9 - .L_8)
	.align		4
.L_8:
        /*0034*/ 	.word	index@(_Z33transposeMatrixOccupancyOptimizedPfS_ii)
        /*0038*/ 	.word	0x00000000


	//----- nvinfo : EIATTR_MIN_STACK_SIZE
	.align		4
.L_9:
        /*003c*/ 	.byte	0x04, 0x12
        /*003e*/ 	.short	(.L_11 - .L_10)
	.align		4
.L_10:
        /*0040*/ 	.word	index@(_Z15transposeMatrixPfS_ii)
        /*0044*/ 	.word	0x00000000
.L_11:


//--------------------- .nv.compat                --------------------------
	.section	.nv.compat,"",@"SHT_CUDA_COMPAT_INFO"
	.align	4
        /*0000*/ 	.byte	0x02, 0x09, 0x00, 0x00, 0x02, 0x02, 0x01, 0x00, 0x02, 0x05, 0x05, 0x00, 0x03, 0x07, 0x01, 0x01
        /*0010*/ 	.byte	0x02, 0x03, 0x00, 0x00, 0x02, 0x06, 0x01, 0x00, 0x04, 0x0b, 0x08, 0x00, 0x09, 0x00, 0x00, 0x00
        /*0020*/ 	.byte	0x00, 0x00, 0x00, 0x00


//--------------------- .nv.info._Z33transposeMatrixOccupancyOptimizedPfS_ii --------------------------
	.section	.nv.info._Z33transposeMatrixOccupancyOptimizedPfS_ii,"",@"SHT_CUDA_INFO"
	.sectionflags	@""
	.align	4


	//----- nvinfo : EIATTR_CUDA_API_VERSION
	.align		4
        /*0000*/ 	.byte	0x04, 0x37
        /*0002*/ 	.short	(.L_13 - .L_12)
.L_12:
        /*0004*/ 	.word	0x00000082


	//----- nvinfo : EIATTR_KPARAM_INFO
	.align		4
.L_13:
        /*0008*/ 	.byte	0x04, 0x17
        /*000a*/ 	.short	(.L_15 - .L_14)
.L_14:
        /*000c*/ 	.word	0x00000000
        /*0010*/ 	.short	0x0003
        /*0012*/ 	.short	0x0014
        /*0014*/ 	.byte	0x00, 0xf0, 0x11, 0x00


	//----- nvinfo : EIATTR_KPARAM_INFO
	.align		4
.L_15:
        /*0018*/ 	.byte	0x04, 0x17
        /*001a*/ 	.short	(.L_17 - .L_16)
.L_16:
        /*001c*/ 	.word	0x00000000
        /*0020*/ 	.short	0x0002
        /*0022*/ 	.short	0x0010
        /*0024*/ 	.byte	0x00, 0xf0, 0x11, 0x00


	//----- nvinfo : EIATTR_KPARAM_INFO
	.align		4
.L_17:
        /*0028*/ 	.byte	0x04, 0x17
        /*002a*/ 	.short	(.L_19 - .L_18)
.L_18:
        /*002c*/ 	.word	0x00000000
        /*0030*/ 	.short	0x0001
        /*0032*/ 	.short	0x0008
        /*0034*/ 	.byte	0x00, 0xf5, 0x21, 0x00


	//----- nvinfo : EIATTR_KPARAM_INFO
	.align		4
.L_19:
        /*0038*/ 	.byte	0x04, 0x17
        /*003a*/ 	.short	(.L_21 - .L_20)
.L_20:
        /*003c*/ 	.word	0x00000000
        /*0040*/ 	.short	0x0000
        /*0042*/ 	.short	0x0000
        /*0044*/ 	.byte	0x00, 0xf5, 0x21, 0x00


	//----- nvinfo : EIATTR_SPARSE_MMA_MASK
	.align		4
.L_21:
        /*0048*/ 	.byte	0x03, 0x50
        /*004a*/ 	.short	0x0000


	//----- nvinfo : EIATTR_MAXREG_COUNT
	.align		4
        /*004c*/ 	.byte	0x03, 0x1b
        /*004e*/ 	.short	0x00ff


	//----- nvinfo : EIATTR_NUM_BARRIERS
	.align		4
        /*0050*/ 	.byte	0x02, 0x4c
        /*0052*/ 	.byte	0x01
	.zero		1


	//----- nvinfo : EIATTR_MERCURY_ISA_VERSION
	.align		4
        /*0054*/ 	.byte	0x03, 0x5f
        /*0056*/ 	.short	0x0101


	//----- nvinfo : EIATTR_VRC_CTA_INIT_COUNT
	.align		4
        /*0058*/ 	.byte	0x02, 0x4a
	.zero		1
	.zero		1


	//----- nvinfo : EIATTR_EXIT_INSTR_OFFSETS
	.align		4
        /*005c*/ 	.byte	0x04, 0x1c
        /*005e*/ 	.short	(.L_23 - .L_22)


	//   ....[0]....
.L_22:
        /*0060*/ 	.word	0x000001a0


	//   ....[1]....
        /*0064*/ 	.word	0x00000210


	//----- nvinfo : EIATTR_CBANK_PARAM_SIZE
	.align		4
.L_23:
        /*0068*/ 	.byte	0x03, 0x19
        /*006a*/ 	.short	0x0018


	//----- nvinfo : EIATTR_PARAM_CBANK
	.align		4
        /*006c*/ 	.byte	0x04, 0x0a
        /*006e*/ 	.short	(.L_25 - .L_24)
	.align		4
.L_24:
        /*0070*/ 	.word	index@(.nv.constant0._Z33transposeMatrixOccupancyOptimizedPfS_ii)
        /*0074*/ 	.short	0x0380
        /*0076*/ 	.short	0x0018


	//----- nvinfo : EIATTR_SW_WAR
	.align		4
.L_25:
        /*0078*/ 	.byte	0x04, 0x36
        /*007a*/ 	.short	(.L_27 - .L_26)
.L_26:
        /*007c*/ 	.word	0x00000008
.L_27:


//--------------------- .nv.info._Z15transposeMatrixPfS_ii --------------------------
	.section	.nv.info._Z15transposeMatrixPfS_ii,"",@"SHT_CUDA_INFO"
	.sectionflags	@""
	.align	4


	//----- nvinfo : EIATTR_CUDA_API_VERSION
	.align		4
        /*0000*/ 	.byte	0x04, 0x37
        /*0002*/ 	.short	(.L_29 - .L_28)
.L_28:
        /*0004*/ 	.word	0x00000082


	//----- nvinfo : EIATTR_KPARAM_INFO
	.align		4
.L_29:
        /*0008*/ 	.byte	0x04, 0x17
        /*000a*/ 	.short	(.L_31 - .L_30)
.L_30:
        /*000c*/ 	.word	0x00000000
        /*0010*/ 	.short	0x0003
        /*0012*/ 	.short	0x0014
        /*0014*/ 	.byte	0x00, 0xf0, 0x11, 0x00


	//----- nvinfo : EIATTR_KPARAM_INFO
	.align		4
.L_31:
        /*0018*/ 	.byte	0x04, 0x17
        /*001a*/ 	.short	(.L_33 - .L_32)
.L_32:
        /*001c*/ 	.word	0x00000000
        /*0020*/ 	.short	0x0002
        /*0022*/ 	.short	0x0010
        /*0024*/ 	.byte	0x00, 0xf0, 0x11, 0x00


	//----- nvinfo : EIATTR_KPARAM_INFO
	.align		4
.L_33:
        /*0028*/ 	.byte	0x04, 0x17
        /*002a*/ 	.short	(.L_35 - .L_34)
.L_34:
        /*002c*/ 	.word	0x00000000
        /*0030*/ 	.short	0x0001
        /*0032*/ 	.short	0x0008
        /*0034*/ 	.byte	0x00, 0xf5, 0x21, 0x00


	//----- nvinfo : EIATTR_KPARAM_INFO
	.align		4
.L_35:
        /*0038*/ 	.byte	0x04, 0x17
        /*003a*/ 	.short	(.L_37 - .L_36)
.L_36:
        /*003c*/ 	.word	0x00000000
        /*0040*/ 	.short	0x0000
        /*0042*/ 	.short	0x0000
        /*0044*/ 	.byte	0x00, 0xf5, 0x21, 0x00


	//----- nvinfo : EIATTR_SPARSE_MMA_MASK
	.align		4
.L_37:
        /*0048*/ 	.byte	0x03, 0x50
        /*004a*/ 	.short	0x0000


	//----- nvinfo : EIATTR_MAXREG_COUNT
	.align		4
        /*004c*/ 	.byte	0x03, 0x1b
        /*004e*/ 	.short	0x00ff


	//----- nvinfo : EIATTR_MERCURY_ISA_VERSION
	.align		4
        /*0050*/ 	.byte	0x03, 0x5f
        /*0052*/ 	.short	0x0101


	//----- nvinfo : EIATTR_VRC_CTA_INIT_COUNT
	.align		4
        /*0054*/ 	.byte	0x02, 0x4a
	.zero		1
	.zero		1


	//----- nvinfo : EIATTR_EXIT_INSTR_OFFSETS
	.align		4
        /*0058*/ 	.byte	0x04, 0x1c
        /*005a*/ 	.short	(.L_39 - .L_38)


	//   ....[0]....
.L_38:
        /*005c*/ 	.word	0x000000c0


	//   ....[1]....
        /*0060*/ 	.word	0x00000160


	//----- nvinfo : EIATTR_CBANK_PARAM_SIZE
	.align		4
.L_39:
        /*0064*/ 	.byte	0x03, 0x19
        /*0066*/ 	.short	0x0018


	//----- nvinfo : EIATTR_PARAM_CBANK
	.align		4
        /*0068*/ 	.byte	0x04, 0x0a
        /*006a*/ 	.short	(.L_41 - .L_40)
	.align		4
.L_40:
        /*006c*/ 	.word	index@(.nv.constant0._Z15transposeMatrixPfS_ii)
        /*0070*/ 	.short	0x0380
        /*0072*/ 	.short	0x0018


	//----- nvinfo : EIATTR_SW_WAR
	.align		4
.L_41:
        /*0074*/ 	.byte	0x04, 0x36
        /*0076*/ 	.short	(.L_43 - .L_42)
.L_42:
        /*0078*/ 	.word	0x00000008
.L_43:


//--------------------- .nv.callgraph             --------------------------
	.section	.nv.callgraph,"",@"SHT_CUDA_CALLGRAPH"
	.align	4
	.sectionentsize	8
	.align		4
        /*0000*/ 	.word	0x00000000
	.align		4
        /*0004*/ 	.word	0xffffffff
	.align		4
        /*0008*/ 	.word	0x00000000
	.align		4
        /*000c*/ 	.word	0xfffffffe
	.align		4
        /*0010*/ 	.word	0x00000000
	.align		4
        /*0014*/ 	.word	0xfffffffd
	.align		4
        /*0018*/ 	.word	0x00000000
	.align		4
        /*001c*/ 	.word	0xfffffffc


//--------------------- .text._Z33transposeMatrixOccupancyOptimizedPfS_ii --------------------------
	.section	.text._Z33transposeMatrixOccupancyOptimizedPfS_ii,"ax",@progbits
	.align	128
        .global         _Z33transposeMatrixOccupancyOptimizedPfS_ii
        .type           _Z33transposeMatrixOccupancyOptimizedPfS_ii,@function
        .size           _Z33transposeMatrixOccupancyOptimizedPfS_ii,(.L_x_2 - _Z33transposeMatrixOccupancyOptimizedPfS_ii)
        .other          _Z33transposeMatrixOccupancyOptimizedPfS_ii,@"STO_CUDA_ENTRY STV_DEFAULT"
_Z33transposeMatrixOccupancyOptimizedPfS_ii:
.text._Z33transposeMatrixOccupancyOptimizedPfS_ii:
[----:B------:R-:W-:Y:S01]  /*0000*/  LDC R1, c[0x0][0x37c] ;  /* 0x0000df00ff017b82 */ /* 0x000fe20000000800 */
[----:B------:R-:W0:Y:S07]  /*0010*/  S2R R11, SR_TID.Y ;  /* 0x00000000000b7919 */ /* 0x000e2e0000002200 */
[----:B------:R-:W1:Y:S01]  /*0020*/  LDC R0, c[0x0][0x360] ;  /* 0x0000d800ff007b82 */ /* 0x000e620000000800 */
[----:B------:R-:W2:Y:S01]  /*0030*/  LDCU.64 UR6, c[0x0][0x390] ;  /* 0x00007200ff0677ac */ /* 0x000ea20008000a00 */
[----:B------:R-:W-:Y:S01]  /*0040*/  HFMA2 R4, -RZ, RZ, 0, 0 ;  /* 0x00000000ff047431 */ /* 0x000fe200000001ff */
[----:B------:R-:W1:Y:S05]  /*0050*/  S2R R9, SR_TID.X ;  /* 0x0000000000097919 */ /* 0x000e6a0000002100 */
[----:B------:R-:W0:Y:S08]  /*0060*/  S2UR UR5, SR_CTAID.Y ;  /* 0x00000000000579c3 */ /* 0x000e300000002600 */
[----:B------:R-:W0:Y:S08]  /*0070*/  LDC R5, c[0x0][0x364] ;  /* 0x0000d900ff057b82 */ /* 0x000e300000000800 */
[----:B------:R-:W1:Y:S01]  /*0080*/  S2UR UR4, SR_CTAID.X ;  /* 0x00000000000479c3 */ /* 0x000e620000002500 */
[----:B0-----:R-:W-:-:S05]  /*0090*/  IMAD R5, R5, UR5, R11 ;  /* 0x0000000505057c24 */ /* 0x001fca000f8e020b */
[----:B--2---:R-:W-:Y:S01]  /*00a0*/  ISETP.GE.AND P0, PT, R5, UR7, PT ;  /* 0x0000000705007c0c */ /* 0x004fe2000bf06270 */
[----:B-1----:R-:W-:Y:S01]  /*00b0*/  IMAD R0, R0, UR4, R9 ;  /* 0x0000000400007c24 */ /* 0x002fe2000f8e0209 */
[----:B------:R-:W0:Y:S04]  /*00c0*/  LDCU.64 UR4, c[0x0][0x358] ;  /* 0x00006b00ff0477ac */ /* 0x000e280008000a00 */
[----:B------:R-:W-:-:S13]  /*00d0*/  ISETP.LT.AND P0, PT, R0, UR6, !P0 ;  /* 0x0000000600007c0c */ /* 0x000fda000c701270 */
[----:B------:R-:W1:Y:S01]  /*00e0*/  @P0 LDC.64 R2, c[0x0][0x380] ;  /* 0x0000e000ff020b82 */ /* 0x000e620000000a00 */
[----:B------:R-:W-:-:S04]  /*00f0*/  @P0 IMAD R7, R5, UR6, R0 ;  /* 0x0000000605070c24 */ /* 0x000fc8000f8e0200 */
[----:B-1----:R-:W-:-:S05]  /*0100*/  @P0 IMAD.WIDE R2, R7, 0x4, R2 ;  /* 0x0000000407020825 */ /* 0x002fca00078e0202 */
[----:B0-----:R-:W2:Y:S01]  /*0110*/  @P0 LDG.E R4, desc[UR4][R2.64] ;  /* 0x0000000402040981 */ /* 0x001ea2000c1e1900 */
[----:B------:R-:W-:Y:S01]  /*0120*/  MOV R6, 0x400 ;  /* 0x0000040000067802 */ /* 0x000fe20000000f00 */
[----:B------:R-:W-:Y:S01]  /*0130*/  IMAD R5, R0, UR7, R5 ;  /* 0x0000000700057c24 */ /* 0x000fe2000f8e0205 */
[----:B------:R-:W0:Y:S02]  /*0140*/  S2R R7, SR_CgaCtaId ;  /* 0x0000000000077919 */ /* 0x000e240000008800 */
[----:B0-----:R-:W-:-:S05]  /*0150*/  LEA R6, R7, R6, 0x18 ;  /* 0x0000000607067211 */ /* 0x001fca00078ec0ff */
[----:B------:R-:W-:-:S05]  /*0160*/  IMAD R7, R11, 0x84, R6 ;  /* 0x000000840b077824 */ /* 0x000fca00078e0206 */
[----:B------:R-:W-:-:S05]  /*0170*/  LEA R7, R9, R7, 0x2 ;  /* 0x0000000709077211 */ /* 0x000fca00078e10ff */
[----:B--2---:R0:W-:Y:S01]  /*0180*/  STS [R7], R4 ;  /* 0x0000000407007388 */ /* 0x0041e20000000800 */
[----:B------:R-:W-:Y:S06]  /*0190*/  BAR.SYNC.DEFER_BLOCKING 0x0 ;  /* 0x0000000000007b1d */ /* 0x000fec0000010000 */
[----:B------:R-:W-:Y:S05]  /*01a0*/  @!P0 EXIT ;  /* 0x000000000000894d */ /* 0x000fea0003800000 */
[----:B------:R-:W-:Y:S01]  /*01b0*/  IMAD R6, R9, 0x84, R6 ;  /* 0x0000008409067824 */ /* 0x000fe200078e0206 */
[----:B------:R-:W1:Y:S04]  /*01c0*/  LDC.64 R2, c[0x0][0x388] ;  /* 0x0000e200ff027b82 */ /* 0x000e680000000a00 */
[----:B------:R-:W-:-:S05]  /*01d0*/  LEA R6, R11, R6, 0x2 ;  /* 0x000000060b067211 */ /* 0x000fca00078e10ff */
[----:B0-----:R-:W0:Y:S01]  /*01e0*/  LDS R7, [R6] ;  /* 0x0000000006077984 */ /* 0x001e220000000800 */
[----:B-1----:R-:W-:-:S05]  /*01f0*/  IMAD.WIDE R2, R5, 0x4, R2 ;  /* 0x0000000405027825 */ /* 0x002fca00078e0202 */
[----:B0-----:R-:W-:Y:S01]  /*0200*/  STG.E desc[UR4][R2.64], R7 ;  /* 0x0000000702007986 */ /* 0x001fe2000c101904 */
[----:B------:R-:W-:Y:S05]  /*0210*/  EXIT ;  /* 0x000000000000794d */ /* 0x000fea0003800000 */
.L_x_0:
[----:B------:R-:W-:-:S00]  /*0220*/  BRA `(.L_x_0) ;  /* 0xfffffffc00fc7947 */ /* 0x000fc0000383ffff */
[----:B------:R-:W-:-:S00]  /*0230*/  NOP ;  /* 0x0000000000007918 */ /* 0x000fc00000000000 */
        /* <DEDUP_REMOVED lines=12> */
.L_x_2:


//--------------------- .text._Z15transposeMatrixPfS_ii --------------------------
	.section	.text._Z15transposeMatrixPfS_ii,"ax",@progbits
	.align	128
        .global         _Z15transposeMatrixPfS_ii
        .type           _Z15transposeMatrixPfS_ii,@function
        .size           _Z15transposeMatrixPfS_ii,(.L_x_3 - _Z15transposeMatrixPfS_ii)
        .other          _Z15transposeMatrixPfS_ii,@"STO_CUDA_ENTRY STV_DEFAULT"
_Z15transposeMatrixPfS_ii:
.text._Z15transposeMatrixPfS_ii:
[----:B------:R-:W-:Y:S01]  /*0000*/  LDC R1, c[0x0][0x37c] ;  /* 0x0000df00ff017b82 */ /* 0x000fe20000000800 */
[----:B------:R-:W0:Y:S07]  /*0010*/  S2R R2, SR_TID.Y ;  /* 0x0000000000027919 */ /* 0x000e2e0000002200 */
[----:B------:R-:W1:Y:S01]  /*0020*/  LDC R0, c[0x0][0x360] ;  /* 0x0000d800ff007b82 */ /* 0x000e620000000800 */
[----:B------:R-:W2:Y:S01]  /*0030*/  LDCU.64 UR6, c[0x0][0x390] ;  /* 0x00007200ff0677ac */ /* 0x000ea20008000a00 */
[----:B------:R-:W1:Y:S06]  /*0040*/  S2R R3, SR_TID.X ;  /* 0x0000000000037919 */ /* 0x000e6c0000002100 */
[----:B------:R-:W0:Y:S08]  /*0050*/  S2UR UR5, SR_CTAID.Y ;  /* 0x00000000000579c3 */ /* 0x000e300000002600 */
[----:B------:R-:W0:Y:S08]  /*0060*/  LDC R7, c[0x0][0x364] ;  /* 0x0000d900ff077b82 */ /* 0x000e300000000800 */
[----:B------:R-:W1:Y:S01]  /*0070*/  S2UR UR4, SR_CTAID.X ;  /* 0x00000000000479c3 */ /* 0x000e620000002500 */
[----:B0-----:R-:W-:-:S05]  /*0080*/  IMAD R7, R7, UR5, R2 ;  /* 0x0000000507077c24 */ /* 0x001fca000f8e0202 */
[----:B--2---:R-:W-:Y:S01]  /*0090*/  ISETP.GE.AND P0, PT, R7, UR7, PT ;  /* 0x0000000707007c0c */ /* 0x004fe2000bf06270 */
[----:B-1----:R-:W-:-:S05]  /*00a0*/  IMAD R0, R0, UR4, R3 ;  /* 0x0000000400007c24 */ /* 0x002fca000f8e0203 */
[----:B------:R-:W-:-:S13]  /*00b0*/  ISETP.GE.OR P0, PT, R0, UR6, P0 ;  /* 0x0000000600007c0c */ /* 0x000fda0008706670 */
[----:B------:R-:W-:Y:S05]  /*00c0*/  @P0 EXIT ;  /* 0x000000000000094d */ /* 0x000fea0003800000 */
[----:B------:R-:W0:Y:S01]  /*00d0*/  LDC.64 R2, c[0x0][0x380] ;  /* 0x0000e000ff027b82 */ /* 0x000e220000000a00 */
[----:B------:R-:W1:Y:S01]  /*00e0*/  LDCU.64 UR4, c[0x0][0x358] ;  /* 0x00006b00ff0477ac */ /* 0x000e620008000a00 */
[----:B------:R-:W-:-:S04]  /*00f0*/  IMAD R5, R7, UR6, R0 ;  /* 0x0000000607057c24 */ /* 0x000fc8000f8e0200 */
[----:B0-----:R-:W-:Y:S02]  /*0100*/  IMAD.WIDE R2, R5, 0x4, R2 ;  /* 0x0000000405027825 */ /* 0x001fe400078e0202 */
[----:B------:R-:W0:Y:S04]  /*0110*/  LDC.64 R4, c[0x0][0x388] ;  /* 0x0000e200ff047b82 */ /* 0x000e280000000a00 */
[----:B-1----:R-:W2:Y:S01]  /*0120*/  LDG.E R3, desc[UR4][R2.64] ;  /* 0x0000000402037981 */ /* 0x002ea2000c1e1900 */
[----:B------:R-:W-:-:S04]  /*0130*/  IMAD R7, R0, UR7, R7 ;  /* 0x0000000700077c24 */ /* 0x000fc8000f8e0207 */
[----:B0-----:R-:W-:-:S05]  /*0140*/  IMAD.WIDE R4, R7, 0x4, R4 ;  /* 0x0000000407047825 */ /* 0x001fca00078e0204 */
[----:B--2---:R-:W-:Y:S01]  /*0150*/  STG.E desc[UR4][R4.64], R3 ;  /* 0x0000000304007986 */ /* 0x004fe2000c101904 */
[----:B------:R-:W-:Y:S05]  /*0160*/  EXIT ;  /* 0x000000000000794d */ /* 0x000fea0003800000 */
.L_x_1:
        /* <DEDUP_REMOVED lines=9> */
.L_x_3:


//--------------------- .nv.shared._Z33transposeMatrixOccupancyOptimizedPfS_ii --------------------------
	.section	.nv.shared._Z33transposeMatrixOccupancyOptimizedPfS_ii,"aw",@nobits
	.sectionflags	@""
	.align	4
.nv.shared._Z33transposeMatrixOccupancyOptimizedPfS_ii:
	.zero		5248


//--------------------- .nv.shared.reserved.0     --------------------------
	.section	.nv.shared.reserved.0,"aw",@nobits
	.weak		__nv_reservedSMEM_offset_0_alias
	.size		__nv_reservedSMEM_offset_0_alias, 0, 64
	.other		__nv_reservedSMEM_offset_0_alias,@"STO_CUDA_RESERVED_SHARED STV_DEFAULT"
__nv_reservedSMEM_offset_0_alias:
	.zero		0
	.zero		64


//--------------------- .nv.constant0._Z33transposeMatrixOccupancyOptimizedPfS_ii --------------------------
	.section	.nv.constant0._Z33transposeMatrixOccupancyOptimizedPfS_ii,"a",@progbits
	.sectionflags	@""
	.align	4
.nv.constant0._Z33transposeMatrixOccupancyOptimizedPfS_ii:
	.zero		920


//--------------------- .nv.constant0._Z15transposeMatrixPfS_ii --------------------------
	.section	.nv.constant0._Z15transposeMatrixPfS_ii,"a",@progbits
	.sectionflags	@""
	.align	4
.nv.constant0._Z15transposeMatrixPfS_ii:
	.zero		920


//--------------------- SYMBOLS --------------------------

	.type		.nv.reservedSmem.offset0,@object
	.size		.nv.reservedSmem.offset0,0x4
	.type		.nv.reservedSmem.cap,@object
	.size		.nv.reservedSmem.cap,0x4
